	.headerflags	@"EF_CUDA_TEXMODE_UNIFIED EF_CUDA_64BIT_ADDRESS EF_CUDA_SM86 EF_CUDA_VIRTUAL_SM(EF_CUDA_SM86)"
	.elftype	@"ET_EXEC"


//--------------------- .nv.info                  --------------------------
	.section	.nv.info,"",@"SHT_CUDA_INFO"
	.align	4


	//----- nvinfo : EIATTR_REGCOUNT
	.align		4
        /*0000*/ 	.byte	0x04, 0x2f
        /*0002*/ 	.short	(.L_1 - .L_0)
	.align		4
.L_0:
        /*0004*/ 	.word	index@(triton_)
        /*0008*/ 	.word	0x0000001e


	//----- nvinfo : EIATTR_MIN_STACK_SIZE
	.align		4
.L_1:
        /*000c*/ 	.byte	0x04, 0x12
        /*000e*/ 	.short	(.L_3 - .L_2)
	.align		4
.L_2:
        /*0010*/ 	.word	index@(triton_)
        /*0014*/ 	.word	0x00000000


	//----- nvinfo : EIATTR_FRAME_SIZE
	.align		4
.L_3:
        /*0018*/ 	.byte	0x04, 0x11
        /*001a*/ 	.short	(.L_5 - .L_4)
	.align		4
.L_4:
        /*001c*/ 	.word	index@(triton_)
        /*0020*/ 	.word	0x00000000


	//----- nvinfo : EIATTR_MIN_STACK_SIZE
	.align		4
.L_5:
        /*0024*/ 	.byte	0x04, 0x12
        /*0026*/ 	.short	(.L_7 - .L_6)
	.align		4
.L_6:
        /*0028*/ 	.word	index@(triton_)
        /*002c*/ 	.word	0x00000000
.L_7:


//--------------------- .nv.info.triton_          --------------------------
	.section	.nv.info.triton_,"",@"SHT_CUDA_INFO"
	.sectionflags	@""
	.align	4


	//----- nvinfo : EIATTR_CUDA_API_VERSION
	.align		4
        /*0000*/ 	.byte	0x04, 0x37
        /*0002*/ 	.short	(.L_9 - .L_8)
.L_8:
        /*0004*/ 	.word	0x0000007c


	//----- nvinfo : EIATTR_SW2861232_WAR
	.align		4
.L_9:
        /*0008*/ 	.byte	0x01, 0x35
	.zero		2


	//----- nvinfo : EIATTR_PARAM_CBANK
	.align		4
        /*000c*/ 	.byte	0x04, 0x0a
        /*000e*/ 	.short	(.L_11 - .L_10)
	.align		4
.L_10:
        /*0010*/ 	.word	index@(.nv.constant0.triton_)
        /*0014*/ 	.short	0x0160
        /*0016*/ 	.short	0x0018


	//----- nvinfo : EIATTR_CBANK_PARAM_SIZE
	.align		4
.L_11:
        /*0018*/ 	.byte	0x03, 0x19
        /*001a*/ 	.short	0x0018


	//----- nvinfo : EIATTR_KPARAM_INFO
	.align		4
        /*001c*/ 	.byte	0x04, 0x17
        /*001e*/ 	.short	(.L_13 - .L_12)
.L_12:
        /*0020*/ 	.word	0x00000000
        /*0024*/ 	.short	0x0003
        /*0026*/ 	.short	0x0014
        /*0028*/ 	.byte	0x00, 0xf0, 0x11, 0x00


	//----- nvinfo : EIATTR_KPARAM_INFO
	.align		4
.L_13:
        /*002c*/ 	.byte	0x04, 0x17
        /*002e*/ 	.short	(.L_15 - .L_14)
.L_14:
        /*0030*/ 	.word	0x00000000
        /*0034*/ 	.short	0x0002
        /*0036*/ 	.short	0x0010
        /*0038*/ 	.byte	0x00, 0xf0, 0x11, 0x00


	//----- nvinfo : EIATTR_KPARAM_INFO
	.align		4
.L_15:
        /*003c*/ 	.byte	0x04, 0x17
        /*003e*/ 	.short	(.L_17 - .L_16)
.L_16:
        /*0040*/ 	.word	0x00000000
        /*0044*/ 	.short	0x0001
        /*0046*/ 	.short	0x0008
        /*0048*/ 	.byte	0x00, 0xf0, 0x21, 0x00


	//----- nvinfo : EIATTR_KPARAM_INFO
	.align		4
.L_17:
        /*004c*/ 	.byte	0x04, 0x17
        /*004e*/ 	.short	(.L_19 - .L_18)
.L_18:
        /*0050*/ 	.word	0x00000000
        /*0054*/ 	.short	0x0000
        /*0056*/ 	.short	0x0000
        /*0058*/ 	.byte	0x00, 0xf0, 0x21, 0x00


	//----- nvinfo : EIATTR_MAXREG_COUNT
	.align		4
.L_19:
        /*005c*/ 	.byte	0x03, 0x1b
        /*005e*/ 	.short	0x00ff


	//----- nvinfo : EIATTR_EXIT_INSTR_OFFSETS
	.align		4
        /*0060*/ 	.byte	0x04, 0x1c
        /*0062*/ 	.short	(.L_21 - .L_20)


	//   ....[0]....
.L_20:
        /*0064*/ 	.word	0x00000700


	//   ....[1]....
        /*0068*/ 	.word	0x00000750


	//----- nvinfo : EIATTR_CTAIDZ_USED
	.align		4
.L_21:
        /*006c*/ 	.byte	0x01, 0x04
	.zero		2


	//----- nvinfo : EIATTR_REQNTID
	.align		4
        /*0070*/ 	.byte	0x04, 0x10
        /*0072*/ 	.short	(.L_23 - .L_22)
.L_22:
        /*0074*/ 	.word	0x00000080
        /*0078*/ 	.word	0x00000001
        /*007c*/ 	.word	0x00000001
.L_23:


//--------------------- .nv.callgraph             --------------------------
	.section	.nv.callgraph,"",@"SHT_CUDA_CALLGRAPH"
	.align	4
	.sectionentsize	8
	.align		4
        /*0000*/ 	.word	0x00000000
	.align		4
        /*0004*/ 	.word	0xffffffff
	.align		4
        /*0008*/ 	.word	0x00000000
	.align		4
        /*000c*/ 	.word	0xfffffffe
	.align		4
        /*0010*/ 	.word	0x00000000
	.align		4
        /*0014*/ 	.word	0xfffffffd
	.align		4
        /*0018*/ 	.word	0x00000000
	.align		4
        /*001c*/ 	.word	0xfffffffc


//--------------------- .nv.rel.action            --------------------------
	.section	.nv.rel.action,"",@"SHT_CUDA_RELOCINFO"
	.align	8
	.sectionentsize	8
        /*0000*/ 	.byte	0x73, 0x00, 0x00, 0x00, 0x00, 0x00, 0x00, 0x00, 0x00, 0x00, 0x00, 0x11, 0x25, 0x00, 0x05, 0x36


//--------------------- .nv.constant0.triton_     --------------------------
	.section	.nv.constant0.triton_,"a",@progbits
	.sectionflags	@""
	.align	4
.nv.constant0.triton_:
	.zero		376


//--------------------- .text.triton_             --------------------------
	.section	.text.triton_,"ax",@progbits
	.sectionflags	@"SHF_BARRIERS=1"
	.sectioninfo	@"SHI_REGISTERS=30"
	.align	128
        .global         triton_
        .type           triton_,@function
        .size           triton_,(.L_x_1 - triton_)
        .other          triton_,@"STO_CUDA_ENTRY STV_DEFAULT"
triton_:
.text.triton_:
[----:B------:R-:W-:Y:S02]  /*0000*/  IMAD.MOV.U32 R1, RZ, RZ, c[0x0][0x28] ;  /* 0x00000a00ff017624 */ /* 0x000fe400078e00ff */
[----:B------:R-:W0:Y:S01]  /*0010*/  S2R R3, SR_TID.X ;  /* 0x0000000000037919 */ /* 0x000e220000002100 */
[----:B------:R-:W-:Y:S01]  /*0020*/  CS2R R6, SRZ ;  /* 0x0000000000067805 */ /* 0x000fe2000001ff00 */
[----:B------:R-:W-:Y:S02]  /*0030*/  ULDC.64 UR4, c[0x0][0x118] ;  /* 0x0000460000047ab9 */ /* 0x000fe40000000a00 */
[----:B------:R-:W1:Y:S04]  /*0040*/  S2R R0, SR_CTAID.Y ;  /* 0x0000000000007919 */ /* 0x000e680000002600 */
[----:B------:R-:W1:Y:S04]  /*0050*/  S2R R5, SR_CTAID.Z ;  /* 0x0000000000057919 */ /* 0x000e680000002700 */
[----:B------:R-:W2:Y:S01]  /*0060*/  S2R R2, SR_CTAID.X ;  /* 0x0000000000027919 */ /* 0x000ea20000002500 */
[----:B0-----:R-:W-:Y:S01]  /*0070*/  IMAD.SHL.U32 R4, R3, 0x4, RZ ;  /* 0x0000000403047824 */ /* 0x001fe200078e00ff */
[----:B------:R-:W-:-:S04]  /*0080*/  SHF.R.U32.HI R17, RZ, 0x6, R3 ;  /* 0x00000006ff117819 */ /* 0x000fc80000011603 */
[----:B------:R-:W-:Y:S01]  /*0090*/  SGXT.U32 R17, R17, 0x1 ;  /* 0x000000011111781a */ /* 0x000fe20000000000 */
[----:B-1----:R-:W-:Y:S01]  /*00a0*/  IMAD R0, R5, c[0x0][0x10], R0 ;  /* 0x0000040005007a24 */ /* 0x002fe200078e0200 */
[----:B------:R-:W-:-:S03]  /*00b0*/  LOP3.LUT R5, R4, 0xfc, RZ, 0xc0, !PT ;  /* 0x000000fc04057812 */ /* 0x000fc600078ec0ff */
[----:B------:R-:W-:Y:S01]  /*00c0*/  IMAD.SHL.U32 R16, R0, 0x4, RZ ;  /* 0x0000000400107824 */ /* 0x000fe200078e00ff */
[----:B--2---:R-:W-:Y:S01]  /*00d0*/  PRMT R5, R5, 0x6540, R2 ;  /* 0x0000654005057816 */ /* 0x004fe20000000002 */
[----:B------:R-:W-:-:S03]  /*00e0*/  IMAD.MOV.U32 R0, RZ, RZ, 0x4 ;  /* 0x00000004ff007424 */ /* 0x000fc600078e00ff */
[C---:B------:R-:W-:Y:S02]  /*00f0*/  LOP3.LUT R4, R16.reuse, R17, RZ, 0xfc, !PT ;  /* 0x0000001110047212 */ /* 0x040fe400078efcff */
[----:B------:R-:W-:Y:S02]  /*0100*/  ISETP.GE.AND P0, PT, R5, 0xc400, PT ;  /* 0x0000c4000500780c */ /* 0x000fe40003f06270 */
[----:B------:R-:W-:Y:S01]  /*0110*/  LOP3.LUT R8, R16, 0x2, R17, 0xfe, !PT ;  /* 0x0000000210087812 */ /* 0x000fe200078efe11 */
[C---:B------:R-:W-:Y:S01]  /*0120*/  IMAD R9, R4.reuse, 0xc400, R5 ;  /* 0x0000c40004097824 */ /* 0x040fe200078e0205 */
[----:B------:R-:W-:Y:S02]  /*0130*/  ISETP.LT.AND P1, PT, R4, 0x3, !P0 ;  /* 0x000000030400780c */ /* 0x000fe40004721270 */
[----:B------:R-:W-:Y:S01]  /*0140*/  ISETP.LT.AND P0, PT, R8, 0x3, !P0 ;  /* 0x000000030800780c */ /* 0x000fe20004701270 */
[----:B------:R-:W-:Y:S01]  /*0150*/  CS2R R4, SRZ ;  /* 0x0000000000047805 */ /* 0x000fe2000001ff00 */
[C---:B------:R-:W-:Y:S01]  /*0160*/  IADD3 R15, R9.reuse, 0x18800, RZ ;  /* 0x00018800090f7810 */ /* 0x040fe20007ffe0ff */
[----:B------:R-:W-:Y:S01]  /*0170*/  IMAD.WIDE R12, R9, R0, c[0x0][0x160] ;  /* 0x00005800090c7625 */ /* 0x000fe200078e0200 */
[----:B------:R-:W-:Y:S01]  /*0180*/  CS2R R10, SRZ ;  /* 0x00000000000a7805 */ /* 0x000fe2000001ff00 */
[----:B------:R-:W-:-:S02]  /*0190*/  CS2R R8, SRZ ;  /* 0x0000000000087805 */ /* 0x000fc4000001ff00 */
[----:B------:R-:W-:-:S04]  /*01a0*/  IMAD.WIDE R14, R15, R0, c[0x0][0x160] ;  /* 0x000058000f0e7625 */ /* 0x000fc800078e0200 */
[----:B------:R0:W2:Y:S04]  /*01b0*/  @P1 LDG.E.EL.128 R4, [R12.64] ;  /* 0x000000040c041981 */ /* 0x0000a8000c2e1d00 */
[----:B------:R1:W3:Y:S01]  /*01c0*/  @P0 LDG.E.EL.128 R8, [R14.64] ;  /* 0x000000040e080981 */ /* 0x0002e2000c2e1d00 */
[----:B------:R-:W-:-:S05]  /*01d0*/  IMAD.SHL.U32 R18, R3, 0x10, RZ ;  /* 0x0000001003127824 */ /* 0x000fca00078e00ff */
[----:B------:R-:W-:Y:S02]  /*01e0*/  LOP3.LUT R18, R18, 0x3f0, RZ, 0xc0, !PT ;  /* 0x000003f012127812 */ /* 0x000fe400078ec0ff */
[----:B0-----:R-:W-:Y:S02]  /*01f0*/  SHF.R.U32.HI R13, RZ, 0x2, R3 ;  /* 0x00000002ff0d7819 */ /* 0x001fe40000011603 */
[C---:B------:R-:W-:Y:S02]  /*0200*/  LOP3.LUT R17, R18.reuse, R17, RZ, 0xfc, !PT ;  /* 0x0000001112117212 */ /* 0x040fe400078efcff */
[C---:B------:R-:W-:Y:S02]  /*0210*/  LOP3.LUT R20, R18.reuse, 0x4, RZ, 0xfc, !PT ;  /* 0x0000000412147812 */ /* 0x040fe400078efcff */
[C---:B------:R-:W-:Y:S02]  /*0220*/  LOP3.LUT R12, R18.reuse, 0x8, RZ, 0xfc, !PT ;  /* 0x00000008120c7812 */ /* 0x040fe400078efcff */
[----:B------:R-:W-:-:S02]  /*0230*/  LOP3.LUT R22, R18, 0xc, RZ, 0xfc, !PT ;  /* 0x0000000c12167812 */ /* 0x000fc400078efcff */
[-C--:B------:R-:W-:Y:S02]  /*0240*/  LEA.HI R19, R18, R17.reuse, RZ, 0x1e ;  /* 0x0000001112137211 */ /* 0x080fe400078ff0ff */
[-C--:B------:R-:W-:Y:S02]  /*0250*/  LEA.HI R20, R20, R17.reuse, RZ, 0x1e ;  /* 0x0000001114147211 */ /* 0x080fe400078ff0ff */
[-C--:B------:R-:W-:Y:S02]  /*0260*/  LEA.HI R21, R12, R17.reuse, RZ, 0x1e ;  /* 0x000000110c157211 */ /* 0x080fe400078ff0ff */
[----:B------:R-:W-:Y:S02]  /*0270*/  LEA.HI R22, R22, R17, RZ, 0x1e ;  /* 0x0000001116167211 */ /* 0x000fe400078ff0ff */
[----:B------:R-:W-:Y:S02]  /*0280*/  LOP3.LUT R12, R16, 0x3, R3, 0xf8, !PT ;  /* 0x00000003100c7812 */ /* 0x000fe400078ef803 */
[----:B-1----:R-:W-:-:S02]  /*0290*/  LOP3.LUT R14, R3, 0x7f, RZ, 0xc0, !PT ;  /* 0x0000007f030e7812 */ /* 0x002fc400078ec0ff */
[----:B------:R-:W-:Y:S02]  /*02a0*/  SGXT.U32 R3, R13, 0x5 ;  /* 0x000000050d03781a */ /* 0x000fe40000000000 */
[C---:B------:R-:W-:Y:S02]  /*02b0*/  LOP3.LUT R15, R14.reuse, 0x80, RZ, 0xfc, !PT ;  /* 0x000000800e0f7812 */ /* 0x040fe400078efcff */
[----:B------:R-:W-:Y:S01]  /*02c0*/  LOP3.LUT R17, R14, 0x300, RZ, 0xfc, !PT ;  /* 0x000003000e117812 */ /* 0x000fe200078efcff */
[----:B------:R-:W-:Y:S01]  /*02d0*/  IMAD.IADD R13, R3, 0x1, R14 ;  /* 0x00000001030d7824 */ /* 0x000fe200078e020e */
[----:B------:R-:W-:Y:S01]  /*02e0*/  ISETP.GE.AND P0, PT, R12, 0x3, PT ;  /* 0x000000030c00780c */ /* 0x000fe20003f06270 */
[----:B--2---:R0:W-:Y:S04]  /*02f0*/  STS [R19.X4], R4 ;  /* 0x0000000413007388 */ /* 0x0041e80000004800 */
[----:B------:R1:W-:Y:S04]  /*0300*/  STS [R20.X4+0x10], R5 ;  /* 0x0000100514007388 */ /* 0x0003e80000004800 */
[----:B------:R-:W-:Y:S01]  /*0310*/  STS [R21.X4+0x20], R6 ;  /* 0x0000200615007388 */ /* 0x000fe20000004800 */
[----:B0-----:R-:W-:-:S03]  /*0320*/  LEA.HI R4, R15, R14, RZ, 0x1e ;  /* 0x0000000e0f047211 */ /* 0x001fc600078ff0ff */
[----:B------:R0:W-:Y:S01]  /*0330*/  STS [R22.X4+0x30], R7 ;  /* 0x0000300716007388 */ /* 0x0001e20000004800 */
[----:B------:R-:W-:Y:S02]  /*0340*/  PRMT R15, R3, 0x6540, R2 ;  /* 0x00006540030f7816 */ /* 0x000fe40000000002 */
[C---:B------:R-:W-:Y:S01]  /*0350*/  LOP3.LUT R3, R14.reuse, 0x100, RZ, 0xfc, !PT ;  /* 0x000001000e037812 */ /* 0x040fe200078efcff */
[----:B---3--:R-:W-:Y:S01]  /*0360*/  STS [R19.X4+0x8], R8 ;  /* 0x0000080813007388 */ /* 0x008fe20000004800 */
[C---:B-1----:R-:W-:Y:S02]  /*0370*/  LOP3.LUT R5, R14.reuse, 0x180, RZ, 0xfc, !PT ;  /* 0x000001800e057812 */ /* 0x042fe400078efcff */
[-C--:B------:R-:W-:Y:S01]  /*0380*/  LEA.HI R2, R3, R14.reuse, RZ, 0x1e ;  /* 0x0000000e03027211 */ /* 0x080fe200078ff0ff */
[----:B------:R1:W-:Y:S01]  /*0390*/  STS [R20.X4+0x18], R9 ;  /* 0x0000180914007388 */ /* 0x0003e20000004800 */
[-C--:B------:R-:W-:Y:S02]  /*03a0*/  LEA.HI R3, R5, R14.reuse, RZ, 0x1e ;  /* 0x0000000e05037211 */ /* 0x080fe400078ff0ff */
[----:B0-----:R-:W-:Y:S01]  /*03b0*/  LOP3.LUT R7, R14, 0x200, RZ, 0xfc, !PT ;  /* 0x000002000e077812 */ /* 0x001fe200078efcff */
[----:B------:R-:W-:Y:S01]  /*03c0*/  STS [R21.X4+0x28], R10 ;  /* 0x0000280a15007388 */ /* 0x000fe20000004800 */
[----:B------:R-:W-:-:S02]  /*03d0*/  LEA.HI R6, R17, R14, RZ, 0x1e ;  /* 0x0000000e11067211 */ /* 0x000fc400078ff0ff */
[-C--:B------:R-:W-:Y:S01]  /*03e0*/  LEA.HI R16, R7, R14.reuse, RZ, 0x1e ;  /* 0x0000000e07107211 */ /* 0x080fe200078ff0ff */
[----:B------:R0:W-:Y:S04]  /*03f0*/  STS [R22.X4+0x38], R11 ;  /* 0x0000380b16007388 */ /* 0x0001e80000004800 */
[----:B------:R-:W-:Y:S01]  /*0400*/  BAR.SYNC.DEFER_BLOCKING 0x0 ;  /* 0x0000000000007b1d */ /* 0x000fe20000010000 */
[C---:B-1----:R-:W-:Y:S02]  /*0410*/  LOP3.LUT R9, R14.reuse, 0x280, RZ, 0xfc, !PT ;  /* 0x000002800e097812 */ /* 0x042fe400078efcff */
[----:B------:R-:W-:Y:S02]  /*0420*/  ISETP.LT.AND P1, PT, R15, 0xc400, !P0 ;  /* 0x0000c4000f00780c */ /* 0x000fe40004721270 */
[----:B------:R-:W-:Y:S01]  /*0430*/  LEA.HI R5, R9, R14, RZ, 0x1e ;  /* 0x0000000e09057211 */ /* 0x000fe200078ff0ff */
[----:B------:R-:W-:Y:S01]  /*0440*/  IMAD R9, R15, 0x3, R12 ;  /* 0x000000030f097824 */ /* 0x000fe200078e020c */
[----:B0-----:R-:W-:-:S02]  /*0450*/  LOP3.LUT R11, R14, 0x380, RZ, 0xfc, !PT ;  /* 0x000003800e0b7812 */ /* 0x001fc400078efcff */
[----:B------:R-:W-:Y:S02]  /*0460*/  LOP3.LUT R10, R15, 0x40, RZ, 0xfc, !PT ;  /* 0x000000400f0a7812 */ /* 0x000fe400078efcff */
[----:B------:R-:W-:Y:S02]  /*0470*/  LEA.HI R7, R11, R14, RZ, 0x1e ;  /* 0x0000000e0b077211 */ /* 0x000fe400078ff0ff */
[C---:B------:R-:W-:Y:S02]  /*0480*/  LOP3.LUT R11, R15.reuse, 0x60, RZ, 0xfc, !PT ;  /* 0x000000600f0b7812 */ /* 0x040fe400078efcff */
[C---:B------:R-:W-:Y:S02]  /*0490*/  LOP3.LUT R12, R15.reuse, 0x80, RZ, 0xfc, !PT ;  /* 0x000000800f0c7812 */ /* 0x040fe400078efcff */
[----:B------:R-:W-:Y:S02]  /*04a0*/  LOP3.LUT R8, R15, 0x20, RZ, 0xfc, !PT ;  /* 0x000000200f087812 */ /* 0x000fe400078efcff */
[----:B------:R-:W-:-:S02]  /*04b0*/  ISETP.LT.AND P5, PT, R10, 0xc400, !P0 ;  /* 0x0000c4000a00780c */ /* 0x000fc400047a1270 */
[----:B------:R-:W-:Y:S01]  /*04c0*/  ISETP.LT.AND P4, PT, R11, 0xc400, !P0 ;  /* 0x0000c4000b00780c */ /* 0x000fe20004781270 */
[C---:B------:R-:W-:Y:S01]  /*04d0*/  IMAD.WIDE R10, R9.reuse, R0, c[0x0][0x168] ;  /* 0x00005a00090a7625 */ /* 0x040fe200078e0200 */
[----:B------:R-:W-:Y:S01]  /*04e0*/  IADD3 R17, R9, 0x60, RZ ;  /* 0x0000006009117810 */ /* 0x000fe20007ffe0ff */
[----:B------:R-:W0:Y:S01]  /*04f0*/  LDS R13, [R13.X4] ;  /* 0x000000000d0d7984 */ /* 0x000e220000004800 */
[----:B------:R-:W-:Y:S02]  /*0500*/  ISETP.LT.AND P3, PT, R12, 0xc400, !P0 ;  /* 0x0000c4000c00780c */ /* 0x000fe40004761270 */
[----:B------:R-:W-:Y:S01]  /*0510*/  ISETP.LT.AND P6, PT, R8, 0xc400, !P0 ;  /* 0x0000c4000800780c */ /* 0x000fe200047c1270 */
[----:B------:R-:W1:Y:S01]  /*0520*/  LDS R27, [R4.X4+0x200] ;  /* 0x00020000041b7984 */ /* 0x000e620000004800 */
[C---:B------:R-:W-:Y:S02]  /*0530*/  LOP3.LUT R12, R15.reuse, 0xa0, RZ, 0xfc, !PT ;  /* 0x000000a00f0c7812 */ /* 0x040fe400078efcff */
[----:B------:R-:W-:Y:S01]  /*0540*/  LOP3.LUT R8, R15, 0xe0, RZ, 0xfc, !PT ;  /* 0x000000e00f087812 */ /* 0x000fe200078efcff */
[----:B------:R-:W2:Y:S01]  /*0550*/  LDS R2, [R2.X4+0x400] ;  /* 0x0004000002027984 */ /* 0x000ea20000004800 */
[----:B------:R-:W-:-:S02]  /*0560*/  ISETP.LT.AND P2, PT, R12, 0xc400, !P0 ;  /* 0x0000c4000c00780c */ /* 0x000fc40004741270 */
[C---:B------:R-:W-:Y:S01]  /*0570*/  IADD3 R19, R9.reuse, 0x120, RZ ;  /* 0x0000012009137810 */ /* 0x040fe20007ffe0ff */
[----:B------:R-:W3:Y:S01]  /*0580*/  LDS R3, [R3.X4+0x600] ;  /* 0x0006000003037984 */ /* 0x000ee20000004800 */
[C---:B------:R-:W-:Y:S02]  /*0590*/  IADD3 R21, R9.reuse, 0x180, RZ ;  /* 0x0000018009157810 */ /* 0x040fe40007ffe0ff */
[C---:B------:R-:W-:Y:S01]  /*05a0*/  IADD3 R23, R9.reuse, 0x1e0, RZ ;  /* 0x000001e009177810 */ /* 0x040fe20007ffe0ff */
[----:B------:R4:W5:Y:S01]  /*05b0*/  LDS R4, [R16.X4+0x800] ;  /* 0x0008000010047984 */ /* 0x0009620000004800 */
[----:B------:R-:W-:Y:S01]  /*05c0*/  IADD3 R25, R9, 0x240, RZ ;  /* 0x0000024009197810 */ /* 0x000fe20007ffe0ff */
[-C--:B------:R-:W-:Y:S02]  /*05d0*/  IMAD.WIDE R18, R19, R0.reuse, c[0x0][0x168] ;  /* 0x00005a0013127625 */ /* 0x080fe400078e0200 */
[----:B------:R-:W5:Y:S04]  /*05e0*/  LDS R5, [R5.X4+0xa00] ;  /* 0x000a000005057984 */ /* 0x000f680000004800 */
[----:B------:R-:W5:Y:S01]  /*05f0*/  LDS R6, [R6.X4+0xc00] ;  /* 0x000c000006067984 */ /* 0x000f620000004800 */
[----:B----4-:R-:W-:Y:S01]  /*0600*/  LOP3.LUT R16, R15, 0xc0, RZ, 0xfc, !PT ;  /* 0x000000c00f107812 */ /* 0x010fe200078efcff */
[----:B------:R-:W-:Y:S01]  /*0610*/  IMAD.WIDE R14, R17, R0, c[0x0][0x168] ;  /* 0x00005a00110e7625 */ /* 0x000fe200078e0200 */
[----:B------:R-:W-:Y:S01]  /*0620*/  IADD3 R17, R9, 0xc0, RZ ;  /* 0x000000c009117810 */ /* 0x000fe20007ffe0ff */
[----:B0-----:R0:W-:Y:S01]  /*0630*/  @P1 STG.E [R10.64], R13 ;  /* 0x0000000d0a001986 */ /* 0x0011e2000c101904 */
[----:B------:R-:W-:-:S03]  /*0640*/  ISETP.LT.AND P1, PT, R16, 0xc400, !P0 ;  /* 0x0000c4001000780c */ /* 0x000fc60004721270 */
[-C--:B------:R-:W-:Y:S01]  /*0650*/  IMAD.WIDE R16, R17, R0.reuse, c[0x0][0x168] ;  /* 0x00005a0011107625 */ /* 0x080fe200078e0200 */
[----:B------:R-:W-:Y:S01]  /*0660*/  ISETP.LT.AND P0, PT, R8, 0xc400, !P0 ;  /* 0x0000c4000800780c */ /* 0x000fe20004701270 */
[----:B-1----:R1:W-:Y:S04]  /*0670*/  @P6 STG.E [R14.64], R27 ;  /* 0x0000001b0e006986 */ /* 0x0023e8000c101904 */
[----:B--2---:R1:W-:Y:S01]  /*0680*/  @P5 STG.E [R16.64], R2 ;  /* 0x0000000210005986 */ /* 0x0043e2000c101904 */
[----:B0-----:R-:W-:-:S03]  /*0690*/  IMAD.WIDE R10, R21, R0, c[0x0][0x168] ;  /* 0x00005a00150a7625 */ /* 0x001fc600078e0200 */
[----:B---3--:R1:W-:Y:S01]  /*06a0*/  @P4 STG.E [R18.64], R3 ;  /* 0x0000000312004986 */ /* 0x0083e2000c101904 */
[----:B------:R-:W-:-:S03]  /*06b0*/  IMAD.WIDE R12, R23, R0, c[0x0][0x168] ;  /* 0x00005a00170c7625 */ /* 0x000fc600078e0200 */
[----:B-----5:R1:W-:Y:S01]  /*06c0*/  @P3 STG.E [R10.64], R4 ;  /* 0x000000040a003986 */ /* 0x0203e2000c101904 */
[----:B------:R-:W-:-:S03]  /*06d0*/  IMAD.WIDE R20, R25, R0, c[0x0][0x168] ;  /* 0x00005a0019147625 */ /* 0x000fc600078e0200 */
[----:B------:R1:W-:Y:S04]  /*06e0*/  @P2 STG.E [R12.64], R5 ;  /* 0x000000050c002986 */ /* 0x0003e8000c101904 */
[----:B------:R1:W-:Y:S01]  /*06f0*/  @P1 STG.E [R20.64], R6 ;  /* 0x0000000614001986 */ /* 0x0003e2000c101904 */
[----:B------:R-:W-:Y:S05]  /*0700*/  @!P0 EXIT ;  /* 0x000000000000894d */ /* 0x000fea0003800000 */
[----:B------:R-:W0:Y:S01]  /*0710*/  LDS R7, [R7.X4+0xe00] ;  /* 0x000e000007077984 */ /* 0x000e220000004800 */
[----:B-1----:R-:W-:-:S05]  /*0720*/  IADD3 R3, R9, 0x2a0, RZ ;  /* 0x000002a009037810 */ /* 0x002fca0007ffe0ff */
[----:B------:R-:W-:-:S05]  /*0730*/  IMAD.WIDE R2, R3, R0, c[0x0][0x168] ;  /* 0x00005a0003027625 */ /* 0x000fca00078e0200 */
[----:B0-----:R-:W-:Y:S01]  /*0740*/  STG.E [R2.64], R7 ;  /* 0x0000000702007986 */ /* 0x001fe2000c101904 */
[----:B------:R-:W-:Y:S05]  /*0750*/  EXIT ;  /* 0x000000000000794d */ /* 0x000fea0003800000 */
.L_x_0:
[----:B------:R-:W-:-:S00]  /*0760*/  BRA `(.L_x_0) ;  /* 0xfffffff000007947 */ /* 0x000fc0000383ffff */
[----:B------:R-:W-:-:S00]  /*0770*/  NOP ;  /* 0x0000000000007918 */ /* 0x000fc00000000000 */
        /* <DEDUP_REMOVED lines=8> */
.L_x_1:


//--------------------- .nv.shared.triton_        --------------------------
	.section	.nv.shared.triton_,"aw",@nobits
	.sectionflags	@""
	.align	16
